//
// Generated by NVIDIA NVVM Compiler
//
// Compiler Build ID: CL-36424714
// Cuda compilation tools, release 13.0, V13.0.88
// Based on NVVM 20.0.0
//

.version 9.0
.target sm_100
.address_size 64

	// .globl	_Z6hello2v
.extern .func  (.param .b32 func_retval0) vprintf
(
	.param .b64 vprintf_param_0,
	.param .b64 vprintf_param_1
)
;
.global .align 1 .b8 $str[40] = {72, 101, 108, 108, 111, 44, 32, 119, 111, 114, 108, 100, 32, 102, 114, 111, 109, 32, 98, 108, 111, 99, 107, 32, 37, 100, 44, 32, 116, 104, 114, 101, 97, 100, 32, 37, 100, 33, 10};
.global .align 1 .b8 $str$1[27] = {72, 101, 108, 108, 111, 32, 87, 111, 114, 108, 100, 32, 102, 114, 111, 109, 32, 116, 104, 101, 32, 71, 80, 85, 33, 10};
.global .align 1 .b8 $str$2[42] = {72, 101, 108, 108, 111, 32, 87, 111, 114, 108, 100, 32, 102, 114, 111, 109, 32, 98, 108, 111, 99, 107, 32, 37, 100, 32, 97, 110, 100, 32, 116, 104, 114, 101, 97, 100, 32, 37, 100, 33, 10};
.global .align 1 .b8 $str$3[48] = {72, 101, 108, 108, 111, 32, 87, 111, 114, 108, 100, 32, 102, 114, 111, 109, 32, 98, 108, 111, 99, 107, 45, 37, 100, 32, 97, 110, 100, 32, 116, 104, 114, 101, 97, 100, 45, 40, 37, 100, 44, 32, 37, 100, 41, 33, 10};

.visible .entry _Z6hello2v()
{
	.local .align 8 .b8 	__local_depot0[8];
	.reg .b64 	%SP;
	.reg .b64 	%SPL;
	.reg .b32 	%r<5>;
	.reg .b64 	%rd<5>;

	mov.u64 	%SPL, __local_depot0;
	cvta.local.u64 	%SP, %SPL;
	add.u64 	%rd1, %SP, 0;
	add.u64 	%rd2, %SPL, 0;
	mov.u32 	%r1, %ctaid.x;
	mov.u32 	%r2, %tid.x;
	st.local.v2.u32 	[%rd2], {%r1, %r2};
	mov.u64 	%rd3, $str;
	cvta.global.u64 	%rd4, %rd3;
	{ // callseq 0, 0
	.param .b64 param0;
	st.param.b64 	[param0], %rd4;
	.param .b64 param1;
	st.param.b64 	[param1], %rd1;
	.param .b32 retval0;
	call.uni (retval0), 
	vprintf, 
	(
	param0, 
	param1
	);
	ld.param.b32 	%r3, [retval0];
	} // callseq 0
	ret;

}
	// .globl	_Z14hello_from_gpuv
.visible .entry _Z14hello_from_gpuv()
{
	.reg .b32 	%r<3>;
	.reg .b64 	%rd<3>;

	mov.u64 	%rd1, $str$1;
	cvta.global.u64 	%rd2, %rd1;
	{ // callseq 1, 0
	.param .b64 param0;
	st.param.b64 	[param0], %rd2;
	.param .b64 param1;
	st.param.b64 	[param1], 0;
	.param .b32 retval0;
	call.uni (retval0), 
	vprintf, 
	(
	param0, 
	param1
	);
	ld.param.b32 	%r1, [retval0];
	} // callseq 1
	ret;

}
	// .globl	_Z16hello_from_gpu_2v
.visible .entry _Z16hello_from_gpu_2v()
{
	.local .align 8 .b8 	__local_depot2[8];
	.reg .b64 	%SP;
	.reg .b64 	%SPL;
	.reg .b32 	%r<5>;
	.reg .b64 	%rd<5>;

	mov.u64 	%SPL, __local_depot2;
	cvta.local.u64 	%SP, %SPL;
	add.u64 	%rd1, %SP, 0;
	add.u64 	%rd2, %SPL, 0;
	mov.u32 	%r1, %ctaid.x;
	mov.u32 	%r2, %tid.x;
	st.local.v2.u32 	[%rd2], {%r1, %r2};
	mov.u64 	%rd3, $str$2;
	cvta.global.u64 	%rd4, %rd3;
	{ // callseq 2, 0
	.param .b64 param0;
	st.param.b64 	[param0], %rd4;
	.param .b64 param1;
	st.param.b64 	[param1], %rd1;
	.param .b32 retval0;
	call.uni (retval0), 
	vprintf, 
	(
	param0, 
	param1
	);
	ld.param.b32 	%r3, [retval0];
	} // callseq 2
	ret;

}
	// .globl	_Z16hello_from_gpu_3v
.visible .entry _Z16hello_from_gpu_3v()
{
	.local .align 8 .b8 	__local_depot3[16];
	.reg .b64 	%SP;
	.reg .b64 	%SPL;
	.reg .b32 	%r<6>;
	.reg .b64 	%rd<5>;

	mov.u64 	%SPL, __local_depot3;
	cvta.local.u64 	%SP, %SPL;
	add.u64 	%rd1, %SP, 0;
	add.u64 	%rd2, %SPL, 0;
	mov.u32 	%r1, %ctaid.x;
	mov.u32 	%r2, %tid.x;
	mov.u32 	%r3, %tid.y;
	st.local.v2.u32 	[%rd2], {%r1, %r2};
	st.local.u32 	[%rd2+8], %r3;
	mov.u64 	%rd3, $str$3;
	cvta.global.u64 	%rd4, %rd3;
	{ // callseq 3, 0
	.param .b64 param0;
	st.param.b64 	[param0], %rd4;
	.param .b64 param1;
	st.param.b64 	[param1], %rd1;
	.param .b32 retval0;
	call.uni (retval0), 
	vprintf, 
	(
	param0, 
	param1
	);
	ld.param.b32 	%r4, [retval0];
	} // callseq 3
	ret;

}


// ===== COMPILED SASS (sm_100) =====

	.target	sm_100

	.elftype	@"ET_EXEC"


//--------------------- .note.nv.tkinfo           --------------------------
	.section	.note.nv.tkinfo,"",@"SHT_NOTE"
	.sectionflags	@"SHF_NOTE_NV_TKINFO"
	.tkinfo
        /*0018*/ 	.word	0x00000002
        /*0030*/ 	.string	""
        /*0030*/ 	.string	"ptxas"
        /*0030*/ 	.string	"Cuda compilation tools, release 13.0, V13.0.88"
        /*0030*/ 	.string	"Build cuda_13.0.r13.0/compiler.36424714_0"
        /*0030*/ 	.string	"-arch sm_100 -m 64 "



//--------------------- .note.nv.cuinfo           --------------------------
	.section	.note.nv.cuinfo,"",@"SHT_NOTE"
	.sectionflags	@"SHF_NOTE_NV_CUINFO"
        /*0018*/ 	.short	0x0002
        /*001a*/ 	.short	0x0064
        /*001c*/ 	.short	0x0082
	.zero		2


//--------------------- .nv.info                  --------------------------
	.section	.nv.info,"",@"SHT_CUDA_INFO"
	.align	4


	//----- nvinfo : EIATTR_REGCOUNT
	.align		4
        /*0000*/ 	.byte	0x04, 0x2f
        /*0002*/ 	.short	(.L_5 - .L_4)
	.align		4
.L_4:
        /*0004*/ 	.word	index@(_Z6hello2v)
        /*0008*/ 	.word	0x00000018


	//----- nvinfo : EIATTR_FRAME_SIZE
	.align		4
.L_5:
        /*000c*/ 	.byte	0x04, 0x11
        /*000e*/ 	.short	(.L_7 - .L_6)
	.align		4
.L_6:
        /*0010*/ 	.word	index@(_Z6hello2v)
        /*0014*/ 	.word	0x00000008


	//----- nvinfo : EIATTR_REGCOUNT
	.align		4
.L_7:
        /*0018*/ 	.byte	0x04, 0x2f
        /*001a*/ 	.short	(.L_9 - .L_8)
	.align		4
.L_8:
        /*001c*/ 	.word	index@(_Z14hello_from_gpuv)
        /*0020*/ 	.word	0x00000018


	//----- nvinfo : EIATTR_FRAME_SIZE
	.align		4
.L_9:
        /*0024*/ 	.byte	0x04, 0x11
        /*0026*/ 	.short	(.L_11 - .L_10)
	.align		4
.L_10:
        /*0028*/ 	.word	index@(_Z14hello_from_gpuv)
        /*002c*/ 	.word	0x00000000


	//----- nvinfo : EIATTR_REGCOUNT
	.align		4
.L_11:
        /*0030*/ 	.byte	0x04, 0x2f
        /*0032*/ 	.short	(.L_13 - .L_12)
	.align		4
.L_12:
        /*0034*/ 	.word	index@(_Z16hello_from_gpu_2v)
        /*0038*/ 	.word	0x00000018


	//----- nvinfo : EIATTR_FRAME_SIZE
	.align		4
.L_13:
        /*003c*/ 	.byte	0x04, 0x11
        /*003e*/ 	.short	(.L_15 - .L_14)
	.align		4
.L_14:
        /*0040*/ 	.word	index@(_Z16hello_from_gpu_2v)
        /*0044*/ 	.word	0x00000008


	//----- nvinfo : EIATTR_REGCOUNT
	.align		4
.L_15:
        /*0048*/ 	.byte	0x04, 0x2f
        /*004a*/ 	.short	(.L_17 - .L_16)
	.align		4
.L_16:
        /*004c*/ 	.word	index@(_Z16hello_from_gpu_3v)
        /*0050*/ 	.word	0x00000018


	//----- nvinfo : EIATTR_FRAME_SIZE
	.align		4
.L_17:
        /*0054*/ 	.byte	0x04, 0x11
        /*0056*/ 	.short	(.L_19 - .L_18)
	.align		4
.L_18:
        /*0058*/ 	.word	index@(_Z16hello_from_gpu_3v)
        /*005c*/ 	.word	0x00000010


	//----- nvinfo : EIATTR_MIN_STACK_SIZE
	.align		4
.L_19:
        /*0060*/ 	.byte	0x04, 0x12
        /*0062*/ 	.short	(.L_21 - .L_20)
	.align		4
.L_20:
        /*0064*/ 	.word	index@(_Z16hello_from_gpu_3v)
        /*0068*/ 	.word	0x00000010


	//----- nvinfo : EIATTR_MIN_STACK_SIZE
	.align		4
.L_21:
        /*006c*/ 	.byte	0x04, 0x12
        /*006e*/ 	.short	(.L_23 - .L_22)
	.align		4
.L_22:
        /*0070*/ 	.word	index@(_Z16hello_from_gpu_2v)
        /*0074*/ 	.word	0x00000008


	//----- nvinfo : EIATTR_MIN_STACK_SIZE
	.align		4
.L_23:
        /*0078*/ 	.byte	0x04, 0x12
        /*007a*/ 	.short	(.L_25 - .L_24)
	.align		4
.L_24:
        /*007c*/ 	.word	index@(_Z14hello_from_gpuv)
        /*0080*/ 	.word	0x00000000


	//----- nvinfo : EIATTR_MIN_STACK_SIZE
	.align		4
.L_25:
        /*0084*/ 	.byte	0x04, 0x12
        /*0086*/ 	.short	(.L_27 - .L_26)
	.align		4
.L_26:
        /*0088*/ 	.word	index@(_Z6hello2v)
        /*008c*/ 	.word	0x00000008
.L_27:


//--------------------- .nv.compat                --------------------------
	.section	.nv.compat,"",@"SHT_CUDA_COMPAT_INFO"
	.align	4
        /*0000*/ 	.byte	0x02, 0x09, 0x00, 0x00, 0x02, 0x02, 0x01, 0x00, 0x02, 0x05, 0x05, 0x00, 0x03, 0x07, 0x01, 0x01
        /*0010*/ 	.byte	0x02, 0x03, 0x00, 0x00, 0x02, 0x06, 0x01, 0x00, 0x04, 0x0b, 0x08, 0x00, 0x09, 0x00, 0x00, 0x00
        /*0020*/ 	.byte	0x00, 0x00, 0x00, 0x00


//--------------------- .nv.info._Z16hello_from_gpu_3v --------------------------
	.section	.nv.info._Z16hello_from_gpu_3v,"",@"SHT_CUDA_INFO"
	.sectionflags	@""
	.align	4


	//----- nvinfo : EIATTR_CUDA_API_VERSION
	.align		4
        /*0000*/ 	.byte	0x04, 0x37
        /*0002*/ 	.short	(.L_29 - .L_28)
.L_28:
        /*0004*/ 	.word	0x00000082


	//----- nvinfo : EIATTR_SPARSE_MMA_MASK
	.align		4
.L_29:
        /*0008*/ 	.byte	0x03, 0x50
        /*000a*/ 	.short	0x0000


	//----- nvinfo : EIATTR_MAXREG_COUNT
	.align		4
        /*000c*/ 	.byte	0x03, 0x1b
        /*000e*/ 	.short	0x00ff


	//----- nvinfo : EIATTR_EXTERNS
	.align		4
        /*0010*/ 	.byte	0x04, 0x0f
        /*0012*/ 	.short	(.L_31 - .L_30)


	//   ....[0]....
	.align		4
.L_30:
        /*0014*/ 	.word	index@(vprintf)


	//----- nvinfo : EIATTR_MERCURY_ISA_VERSION
	.align		4
.L_31:
        /*0018*/ 	.byte	0x03, 0x5f
        /*001a*/ 	.short	0x0101


	//----- nvinfo : EIATTR_VRC_CTA_INIT_COUNT
	.align		4
        /*001c*/ 	.byte	0x02, 0x4a
	.zero		1
	.zero		1


	//----- nvinfo : EIATTR_SYSCALL_OFFSETS
	.align		4
        /*0020*/ 	.byte	0x04, 0x46
        /*0022*/ 	.short	(.L_33 - .L_32)


	//   ....[0]....
.L_32:
        /*0024*/ 	.word	0x00000110


	//----- nvinfo : EIATTR_EXIT_INSTR_OFFSETS
	.align		4
.L_33:
        /*0028*/ 	.byte	0x04, 0x1c
        /*002a*/ 	.short	(.L_35 - .L_34)


	//   ....[0]....
.L_34:
        /*002c*/ 	.word	0x00000120


	//----- nvinfo : EIATTR_SW_WAR
	.align		4
.L_35:
        /*0030*/ 	.byte	0x04, 0x36
        /*0032*/ 	.short	(.L_37 - .L_36)
.L_36:
        /*0034*/ 	.word	0x00000008
.L_37:


//--------------------- .nv.info._Z16hello_from_gpu_2v --------------------------
	.section	.nv.info._Z16hello_from_gpu_2v,"",@"SHT_CUDA_INFO"
	.sectionflags	@""
	.align	4


	//----- nvinfo : EIATTR_CUDA_API_VERSION
	.align		4
        /*0000*/ 	.byte	0x04, 0x37
        /*0002*/ 	.short	(.L_39 - .L_38)
.L_38:
        /*0004*/ 	.word	0x00000082


	//----- nvinfo : EIATTR_SPARSE_MMA_MASK
	.align		4
.L_39:
        /*0008*/ 	.byte	0x03, 0x50
        /*000a*/ 	.short	0x0000


	//----- nvinfo : EIATTR_MAXREG_COUNT
	.align		4
        /*000c*/ 	.byte	0x03, 0x1b
        /*000e*/ 	.short	0x00ff


	//----- nvinfo : EIATTR_EXTERNS
	.align		4
        /*0010*/ 	.byte	0x04, 0x0f
        /*0012*/ 	.short	(.L_41 - .L_40)


	//   ....[0]....
	.align		4
.L_40:
        /*0014*/ 	.word	index@(vprintf)


	//----- nvinfo : EIATTR_MERCURY_ISA_VERSION
	.align		4
.L_41:
        /*0018*/ 	.byte	0x03, 0x5f
        /*001a*/ 	.short	0x0101


	//----- nvinfo : EIATTR_VRC_CTA_INIT_COUNT
	.align		4
        /*001c*/ 	.byte	0x02, 0x4a
	.zero		1
	.zero		1


	//----- nvinfo : EIATTR_SYSCALL_OFFSETS
	.align		4
        /*0020*/ 	.byte	0x04, 0x46
        /*0022*/ 	.short	(.L_43 - .L_42)


	//   ....[0]....
.L_42:
        /*0024*/ 	.word	0x000000f0


	//----- nvinfo : EIATTR_EXIT_INSTR_OFFSETS
	.align		4
.L_43:
        /*0028*/ 	.byte	0x04, 0x1c
        /*002a*/ 	.short	(.L_45 - .L_44)


	//   ....[0]....
.L_44:
        /*002c*/ 	.word	0x00000100


	//----- nvinfo : EIATTR_SW_WAR
	.align		4
.L_45:
        /*0030*/ 	.byte	0x04, 0x36
        /*0032*/ 	.short	(.L_47 - .L_46)
.L_46:
        /*0034*/ 	.word	0x00000008
.L_47:


//--------------------- .nv.info._Z14hello_from_gpuv --------------------------
	.section	.nv.info._Z14hello_from_gpuv,"",@"SHT_CUDA_INFO"
	.sectionflags	@""
	.align	4


	//----- nvinfo : EIATTR_CUDA_API_VERSION
	.align		4
        /*0000*/ 	.byte	0x04, 0x37
        /*0002*/ 	.short	(.L_49 - .L_48)
.L_48:
        /*0004*/ 	.word	0x00000082


	//----- nvinfo : EIATTR_SPARSE_MMA_MASK
	.align		4
.L_49:
        /*0008*/ 	.byte	0x03, 0x50
        /*000a*/ 	.short	0x0000


	//----- nvinfo : EIATTR_MAXREG_COUNT
	.align		4
        /*000c*/ 	.byte	0x03, 0x1b
        /*000e*/ 	.short	0x00ff


	//----- nvinfo : EIATTR_EXTERNS
	.align		4
        /*0010*/ 	.byte	0x04, 0x0f
        /*0012*/ 	.short	(.L_51 - .L_50)


	//   ....[0]....
	.align		4
.L_50:
        /*0014*/ 	.word	index@(vprintf)


	//----- nvinfo : EIATTR_MERCURY_ISA_VERSION
	.align		4
.L_51:
        /*0018*/ 	.byte	0x03, 0x5f
        /*001a*/ 	.short	0x0101


	//----- nvinfo : EIATTR_VRC_CTA_INIT_COUNT
	.align		4
        /*001c*/ 	.byte	0x02, 0x4a
	.zero		1
	.zero		1


	//----- nvinfo : EIATTR_SYSCALL_OFFSETS
	.align		4
        /*0020*/ 	.byte	0x04, 0x46
        /*0022*/ 	.short	(.L_53 - .L_52)


	//   ....[0]....
.L_52:
        /*0024*/ 	.word	0x00000080


	//----- nvinfo : EIATTR_EXIT_INSTR_OFFSETS
	.align		4
.L_53:
        /*0028*/ 	.byte	0x04, 0x1c
        /*002a*/ 	.short	(.L_55 - .L_54)


	//   ....[0]....
.L_54:
        /*002c*/ 	.word	0x00000090


	//----- nvinfo : EIATTR_SW_WAR
	.align		4
.L_55:
        /*0030*/ 	.byte	0x04, 0x36
        /*0032*/ 	.short	(.L_57 - .L_56)
.L_56:
        /*0034*/ 	.word	0x00000008
.L_57:


//--------------------- .nv.info._Z6hello2v       --------------------------
	.section	.nv.info._Z6hello2v,"",@"SHT_CUDA_INFO"
	.sectionflags	@""
	.align	4


	//----- nvinfo : EIATTR_CUDA_API_VERSION
	.align		4
        /*0000*/ 	.byte	0x04, 0x37
        /*0002*/ 	.short	(.L_59 - .L_58)
.L_58:
        /*0004*/ 	.word	0x00000082


	//----- nvinfo : EIATTR_SPARSE_MMA_MASK
	.align		4
.L_59:
        /*0008*/ 	.byte	0x03, 0x50
        /*000a*/ 	.short	0x0000


	//----- nvinfo : EIATTR_MAXREG_COUNT
	.align		4
        /*000c*/ 	.byte	0x03, 0x1b
        /*000e*/ 	.short	0x00ff


	//----- nvinfo : EIATTR_EXTERNS
	.align		4
        /*0010*/ 	.byte	0x04, 0x0f
        /*0012*/ 	.short	(.L_61 - .L_60)


	//   ....[0]....
	.align		4
.L_60:
        /*0014*/ 	.word	index@(vprintf)


	//----- nvinfo : EIATTR_MERCURY_ISA_VERSION
	.align		4
.L_61:
        /*0018*/ 	.byte	0x03, 0x5f
        /*001a*/ 	.short	0x0101


	//----- nvinfo : EIATTR_VRC_CTA_INIT_COUNT
	.align		4
        /*001c*/ 	.byte	0x02, 0x4a
	.zero		1
	.zero		1


	//----- nvinfo : EIATTR_SYSCALL_OFFSETS
	.align		4
        /*0020*/ 	.byte	0x04, 0x46
        /*0022*/ 	.short	(.L_63 - .L_62)


	//   ....[0]....
.L_62:
        /*0024*/ 	.word	0x000000f0


	//----- nvinfo : EIATTR_EXIT_INSTR_OFFSETS
	.align		4
.L_63:
        /*0028*/ 	.byte	0x04, 0x1c
        /*002a*/ 	.short	(.L_65 - .L_64)


	//   ....[0]....
.L_64:
        /*002c*/ 	.word	0x00000100


	//----- nvinfo : EIATTR_SW_WAR
	.align		4
.L_65:
        /*0030*/ 	.byte	0x04, 0x36
        /*0032*/ 	.short	(.L_67 - .L_66)
.L_66:
        /*0034*/ 	.word	0x00000008
.L_67:


//--------------------- .nv.callgraph             --------------------------
	.section	.nv.callgraph,"",@"SHT_CUDA_CALLGRAPH"
	.align	4
	.sectionentsize	8
	.align		4
        /*0000*/ 	.word	0x00000000
	.align		4
        /*0004*/ 	.word	0xffffffff
	.align		4
        /*0008*/ 	.word	index@(_Z16hello_from_gpu_3v)
	.align		4
        /*000c*/ 	.word	index@(vprintf)
	.align		4
        /*0010*/ 	.word	index@(_Z16hello_from_gpu_2v)
	.align		4
        /*0014*/ 	.word	index@(vprintf)
	.align		4
        /*0018*/ 	.word	index@(_Z14hello_from_gpuv)
	.align		4
        /*001c*/ 	.word	index@(vprintf)
	.align		4
        /*0020*/ 	.word	index@(_Z6hello2v)
	.align		4
        /*0024*/ 	.word	index@(vprintf)
	.align		4
        /*0028*/ 	.word	0x00000000
	.align		4
        /*002c*/ 	.word	0xfffffffe
	.align		4
        /*0030*/ 	.word	0x00000000
	.align		4
        /*0034*/ 	.word	0xfffffffd
	.align		4
        /*0038*/ 	.word	0x00000000
	.align		4
        /*003c*/ 	.word	0xfffffffc


//--------------------- .nv.constant4             --------------------------
	.section	.nv.constant4,"a",@progbits
	.align	8
	.align		8
.nv.constant4:
        /*0000*/ 	.dword	vprintf
	.align		8
        /*0008*/ 	.dword	$str
	.align		8
        /*0010*/ 	.dword	$str$1
	.align		8
        /*0018*/ 	.dword	$str$2
	.align		8
        /*0020*/ 	.dword	$str$3


//--------------------- .text._Z16hello_from_gpu_3v --------------------------
	.section	.text._Z16hello_from_gpu_3v,"ax",@progbits
	.align	128
        .global         _Z16hello_from_gpu_3v
        .type           _Z16hello_from_gpu_3v,@function
        .size           _Z16hello_from_gpu_3v,(.L_x_8 - _Z16hello_from_gpu_3v)
        .other          _Z16hello_from_gpu_3v,@"STO_CUDA_ENTRY STV_DEFAULT"
_Z16hello_from_gpu_3v:
.text._Z16hello_from_gpu_3v:
[----:B------:R-:W0:Y:S01]  /*0000*/  LDC R1, c[0x0][0x37c] ;  /* 0x0000df00ff017b82 */ /* 0x000e220000000800 */
[----:B------:R-:W1:Y:S01]  /*0010*/  S2R R8, SR_CTAID.X ;  /* 0x0000000000087919 */ /* 0x000e620000002500 */
[----:B0-----:R-:W-:Y:S01]  /*0020*/  VIADD R1, R1, 0xfffffff0 ;  /* 0xfffffff001017836 */ /* 0x001fe20000000000 */
[----:B------:R-:W-:Y:S01]  /*0030*/  MOV R0, 0x0 ;  /* 0x0000000000007802 */ /* 0x000fe20000000f00 */
[----:B------:R-:W0:Y:S01]  /*0040*/  LDCU UR4, c[0x0][0x2f8] ;  /* 0x00005f00ff0477ac */ /* 0x000e220008000800 */
[----:B------:R-:W1:Y:S03]  /*0050*/  S2R R9, SR_TID.X ;  /* 0x0000000000097919 */ /* 0x000e660000002100 */
[----:B------:R2:W3:Y:S01]  /*0060*/  LDC.64 R2, c[0x4][R0] ;  /* 0x0100000000027b82 */ /* 0x0004e20000000a00 */
[----:B------:R-:W4:Y:S01]  /*0070*/  LDCU.64 UR6, c[0x4][0x20] ;  /* 0x01000400ff0677ac */ /* 0x000f220008000a00 */
[----:B------:R-:W5:Y:S01]  /*0080*/  S2R R10, SR_TID.Y ;  /* 0x00000000000a7919 */ /* 0x000f620000002200 */
[----:B------:R-:W2:Y:S01]  /*0090*/  LDCU UR5, c[0x0][0x2fc] ;  /* 0x00005f80ff0577ac */ /* 0x000ea20008000800 */
[----:B0-----:R-:W-:Y:S01]  /*00a0*/  IADD3 R6, P0, PT, R1, UR4, RZ ;  /* 0x0000000401067c10 */ /* 0x001fe2000ff1e0ff */
[----:B----4-:R-:W-:Y:S01]  /*00b0*/  IMAD.U32 R4, RZ, RZ, UR6 ;  /* 0x00000006ff047e24 */ /* 0x010fe2000f8e00ff */
[----:B------:R-:W-:-:S03]  /*00c0*/  MOV R5, UR7 ;  /* 0x0000000700057c02 */ /* 0x000fc60008000f00 */
[----:B--2---:R-:W-:Y:S01]  /*00d0*/  IMAD.X R7, RZ, RZ, UR5, P0 ;  /* 0x00000005ff077e24 */ /* 0x004fe200080e06ff */
[----:B-1----:R0:W-:Y:S04]  /*00e0*/  STL.64 [R1], R8 ;  /* 0x0000000801007387 */ /* 0x0021e80000100a00 */
[----:B-----5:R0:W-:Y:S03]  /*00f0*/  STL [R1+0x8], R10 ;  /* 0x0000080a01007387 */ /* 0x0201e60000100800 */
[----:B------:R-:W-:-:S07]  /*0100*/  LEPC R20, `(.L_x_0) ;  /* 0x000000001014794e */ /* 0x000fce0000000000 */
[----:B0--3--:R-:W-:Y:S05]  /*0110*/  CALL.ABS.NOINC R2 ;  /* 0x0000000002007343 */ /* 0x009fea0003c00000 */
.L_x_0:
[----:B------:R-:W-:Y:S05]  /*0120*/  EXIT ;  /* 0x000000000000794d */ /* 0x000fea0003800000 */
.L_x_1:
[----:B------:R-:W-:-:S00]  /*0130*/  BRA `(.L_x_1) ;  /* 0xfffffffc00fc7947 */ /* 0x000fc0000383ffff */
[----:B------:R-:W-:-:S00]  /*0140*/  NOP ;  /* 0x0000000000007918 */ /* 0x000fc00000000000 */
        /* <DEDUP_REMOVED lines=11> */
.L_x_8:


//--------------------- .text._Z16hello_from_gpu_2v --------------------------
	.section	.text._Z16hello_from_gpu_2v,"ax",@progbits
	.align	128
        .global         _Z16hello_from_gpu_2v
        .type           _Z16hello_from_gpu_2v,@function
        .size           _Z16hello_from_gpu_2v,(.L_x_9 - _Z16hello_from_gpu_2v)
        .other          _Z16hello_from_gpu_2v,@"STO_CUDA_ENTRY STV_DEFAULT"
_Z16hello_from_gpu_2v:
.text._Z16hello_from_gpu_2v:
        /* <DEDUP_REMOVED lines=8> */
[----:B------:R-:W5:Y:S01]  /*0080*/  LDCU UR5, c[0x0][0x2fc] ;  /* 0x00005f80ff0577ac */ /* 0x000f620008000800 */
[----:B0-----:R-:W-:Y:S01]  /*0090*/  IADD3 R6, P0, PT, R1, UR4, RZ ;  /* 0x0000000401067c10 */ /* 0x001fe2000ff1e0ff */
[----:B----4-:R-:W-:Y:S01]  /*00a0*/  IMAD.U32 R4, RZ, RZ, UR6 ;  /* 0x00000006ff047e24 */ /* 0x010fe2000f8e00ff */
[----:B------:R-:W-:-:S03]  /*00b0*/  MOV R5, UR7 ;  /* 0x0000000700057c02 */ /* 0x000fc60008000f00 */
[----:B-----5:R-:W-:Y:S01]  /*00c0*/  IMAD.X R7, RZ, RZ, UR5, P0 ;  /* 0x00000005ff077e24 */ /* 0x020fe200080e06ff */
[----:B-1----:R2:W-:Y:S07]  /*00d0*/  STL.64 [R1], R8 ;  /* 0x0000000801007387 */ /* 0x0025ee0000100a00 */
[----:B------:R-:W-:-:S07]  /*00e0*/  LEPC R20, `(.L_x_2) ;  /* 0x000000001014794e */ /* 0x000fce0000000000 */
[----:B--23--:R-:W-:Y:S05]  /*00f0*/  CALL.ABS.NOINC R2 ;  /* 0x0000000002007343 */ /* 0x00cfea0003c00000 */
.L_x_2:
[----:B------:R-:W-:Y:S05]  /*0100*/  EXIT ;  /* 0x000000000000794d */ /* 0x000fea0003800000 */
.L_x_3:
        /* <DEDUP_REMOVED lines=15> */
.L_x_9:


//--------------------- .text._Z14hello_from_gpuv --------------------------
	.section	.text._Z14hello_from_gpuv,"ax",@progbits
	.align	128
        .global         _Z14hello_from_gpuv
        .type           _Z14hello_from_gpuv,@function
        .size           _Z14hello_from_gpuv,(.L_x_10 - _Z14hello_from_gpuv)
        .other          _Z14hello_from_gpuv,@"STO_CUDA_ENTRY STV_DEFAULT"
_Z14hello_from_gpuv:
.text._Z14hello_from_gpuv:
[----:B------:R-:W0:Y:S01]  /*0000*/  LDC R1, c[0x0][0x37c] ;  /* 0x0000df00ff017b82 */ /* 0x000e220000000800 */
[----:B------:R-:W-:Y:S01]  /*0010*/  MOV R0, 0x0 ;  /* 0x0000000000007802 */ /* 0x000fe20000000f00 */
[----:B------:R-:W1:Y:S01]  /*0020*/  LDCU.64 UR4, c[0x4][0x10] ;  /* 0x01000200ff0477ac */ /* 0x000e620008000a00 */
[----:B------:R-:W-:-:S05]  /*0030*/  CS2R R6, SRZ ;  /* 0x0000000000067805 */ /* 0x000fca000001ff00 */
[----:B------:R2:W3:Y:S01]  /*0040*/  LDC.64 R2, c[0x4][R0] ;  /* 0x0100000000027b82 */ /* 0x0004e20000000a00 */
[----:B-1----:R-:W-:Y:S02]  /*0050*/  IMAD.U32 R4, RZ, RZ, UR4 ;  /* 0x00000004ff047e24 */ /* 0x002fe4000f8e00ff */
[----:B--2---:R-:W-:-:S07]  /*0060*/  IMAD.U32 R5, RZ, RZ, UR5 ;  /* 0x00000005ff057e24 */ /* 0x004fce000f8e00ff */
[----:B------:R-:W-:-:S07]  /*0070*/  LEPC R20, `(.L_x_4) ;  /* 0x000000001014794e */ /* 0x000fce0000000000 */
[----:B0--3--:R-:W-:Y:S05]  /*0080*/  CALL.ABS.NOINC R2 ;  /* 0x0000000002007343 */ /* 0x009fea0003c00000 */
.L_x_4:
[----:B------:R-:W-:Y:S05]  /*0090*/  EXIT ;  /* 0x000000000000794d */ /* 0x000fea0003800000 */
.L_x_5:
        /* <DEDUP_REMOVED lines=14> */
.L_x_10:


//--------------------- .text._Z6hello2v          --------------------------
	.section	.text._Z6hello2v,"ax",@progbits
	.align	128
        .global         _Z6hello2v
        .type           _Z6hello2v,@function
        .size           _Z6hello2v,(.L_x_11 - _Z6hello2v)
        .other          _Z6hello2v,@"STO_CUDA_ENTRY STV_DEFAULT"
_Z6hello2v:
.text._Z6hello2v:
        /* <DEDUP_REMOVED lines=16> */
.L_x_6:
[----:B------:R-:W-:Y:S05]  /*0100*/  EXIT ;  /* 0x000000000000794d */ /* 0x000fea0003800000 */
.L_x_7:
        /* <DEDUP_REMOVED lines=15> */
.L_x_11:


//--------------------- .nv.global.init           --------------------------
	.section	.nv.global.init,"aw",@progbits
.nv.global.init:
	.type		$str$1,@object
	.size		$str$1,($str - $str$1)
$str$1:
        /*0000*/ 	.byte	0x48, 0x65, 0x6c, 0x6c, 0x6f, 0x20, 0x57, 0x6f, 0x72, 0x6c, 0x64, 0x20, 0x66, 0x72, 0x6f, 0x6d
        /*0010*/ 	.byte	0x20, 0x74, 0x68, 0x65, 0x20, 0x47, 0x50, 0x55, 0x21, 0x0a, 0x00
	.type		$str,@object
	.size		$str,($str$2 - $str)
$str:
        /*001b*/ 	.byte	0x48, 0x65, 0x6c, 0x6c, 0x6f, 0x2c, 0x20, 0x77, 0x6f, 0x72, 0x6c, 0x64, 0x20, 0x66, 0x72, 0x6f
        /*002b*/ 	.byte	0x6d, 0x20, 0x62, 0x6c, 0x6f, 0x63, 0x6b, 0x20, 0x25, 0x64, 0x2c, 0x20, 0x74, 0x68, 0x72, 0x65
        /*003b*/ 	.byte	0x61, 0x64, 0x20, 0x25, 0x64, 0x21, 0x0a, 0x00
	.type		$str$2,@object
	.size		$str$2,($str$3 - $str$2)
$str$2:
        /*0043*/ 	.byte	0x48, 0x65, 0x6c, 0x6c, 0x6f, 0x20, 0x57, 0x6f, 0x72, 0x6c, 0x64, 0x20, 0x66, 0x72, 0x6f, 0x6d
        /*0053*/ 	.byte	0x20, 0x62, 0x6c, 0x6f, 0x63, 0x6b, 0x20, 0x25, 0x64, 0x20, 0x61, 0x6e, 0x64, 0x20, 0x74, 0x68
        /*0063*/ 	.byte	0x72, 0x65, 0x61, 0x64, 0x20, 0x25, 0x64, 0x21, 0x0a, 0x00
	.type		$str$3,@object
	.size		$str$3,(.L_3 - $str$3)
$str$3:
        /*006d*/ 	.byte	0x48, 0x65, 0x6c, 0x6c, 0x6f, 0x20, 0x57, 0x6f, 0x72, 0x6c, 0x64, 0x20, 0x66, 0x72, 0x6f, 0x6d
        /*007d*/ 	.byte	0x20, 0x62, 0x6c, 0x6f, 0x63, 0x6b, 0x2d, 0x25, 0x64, 0x20, 0x61, 0x6e, 0x64, 0x20, 0x74, 0x68
        /*008d*/ 	.byte	0x72, 0x65, 0x61, 0x64, 0x2d, 0x28, 0x25, 0x64, 0x2c, 0x20, 0x25, 0x64, 0x29, 0x21, 0x0a, 0x00
.L_3:


//--------------------- .nv.shared.reserved.0     --------------------------
	.section	.nv.shared.reserved.0,"aw",@nobits
	.weak		__nv_reservedSMEM_offset_0_alias
	.size		__nv_reservedSMEM_offset_0_alias, 0, 64
	.other		__nv_reservedSMEM_offset_0_alias,@"STO_CUDA_RESERVED_SHARED STV_DEFAULT"
__nv_reservedSMEM_offset_0_alias:
	.zero		0
	.zero		64


//--------------------- .nv.constant0._Z16hello_from_gpu_3v --------------------------
	.section	.nv.constant0._Z16hello_from_gpu_3v,"a",@progbits
	.sectionflags	@""
	.align	4
.nv.constant0._Z16hello_from_gpu_3v:
	.zero		896


//--------------------- .nv.constant0._Z16hello_from_gpu_2v --------------------------
	.section	.nv.constant0._Z16hello_from_gpu_2v,"a",@progbits
	.sectionflags	@""
	.align	4
.nv.constant0._Z16hello_from_gpu_2v:
	.zero		896


//--------------------- .nv.constant0._Z14hello_from_gpuv --------------------------
	.section	.nv.constant0._Z14hello_from_gpuv,"a",@progbits
	.sectionflags	@""
	.align	4
.nv.constant0._Z14hello_from_gpuv:
	.zero		896


//--------------------- .nv.constant0._Z6hello2v  --------------------------
	.section	.nv.constant0._Z6hello2v,"a",@progbits
	.sectionflags	@""
	.align	4
.nv.constant0._Z6hello2v:
	.zero		896


//--------------------- SYMBOLS --------------------------

	.type		.nv.reservedSmem.offset0,@object
	.size		.nv.reservedSmem.offset0,0x4
	.type		vprintf,@function
